	.headerflags	@"EF_CUDA_TEXMODE_UNIFIED EF_CUDA_64BIT_ADDRESS EF_CUDA_ACCELERATORS EF_CUDA_SM90 EF_CUDA_VIRTUAL_SM(EF_CUDA_SM90)"
	.elftype	@"ET_EXEC"


//--------------------- .nv.info                  --------------------------
	.section	.nv.info,"",@"SHT_CUDA_INFO"
	.align	4


	//----- nvinfo : EIATTR_REGCOUNT
	.align		4
        /*0000*/ 	.byte	0x04, 0x2f
        /*0002*/ 	.short	(.L_1 - .L_0)
	.align		4
.L_0:
        /*0004*/ 	.word	index@(triton_poi_fused_bmm_8)
        /*0008*/ 	.word	0x0000000c


	//----- nvinfo : EIATTR_MIN_STACK_SIZE
	.align		4
.L_1:
        /*000c*/ 	.byte	0x04, 0x12
        /*000e*/ 	.short	(.L_3 - .L_2)
	.align		4
.L_2:
        /*0010*/ 	.word	index@(triton_poi_fused_bmm_8)
        /*0014*/ 	.word	0x00000000


	//----- nvinfo : EIATTR_FRAME_SIZE
	.align		4
.L_3:
        /*0018*/ 	.byte	0x04, 0x11
        /*001a*/ 	.short	(.L_5 - .L_4)
	.align		4
.L_4:
        /*001c*/ 	.word	index@(triton_poi_fused_bmm_8)
        /*0020*/ 	.word	0x00000000


	//----- nvinfo : EIATTR_MIN_STACK_SIZE
	.align		4
.L_5:
        /*0024*/ 	.byte	0x04, 0x12
        /*0026*/ 	.short	(.L_7 - .L_6)
	.align		4
.L_6:
        /*0028*/ 	.word	index@(triton_poi_fused_bmm_8)
        /*002c*/ 	.word	0x00000000
.L_7:


//--------------------- .nv.info.triton_poi_fused_bmm_8 --------------------------
	.section	.nv.info.triton_poi_fused_bmm_8,"",@"SHT_CUDA_INFO"
	.sectionflags	@""
	.align	4


	//----- nvinfo : EIATTR_CUDA_API_VERSION
	.align		4
        /*0000*/ 	.byte	0x04, 0x37
        /*0002*/ 	.short	(.L_9 - .L_8)
.L_8:
        /*0004*/ 	.word	0x0000007c


	//----- nvinfo : EIATTR_KPARAM_INFO
	.align		4
.L_9:
        /*0008*/ 	.byte	0x04, 0x17
        /*000a*/ 	.short	(.L_11 - .L_10)
.L_10:
        /*000c*/ 	.word	0x00000000
        /*0010*/ 	.short	0x0002
        /*0012*/ 	.short	0x0010
        /*0014*/ 	.byte	0x00, 0xf0, 0x11, 0x00


	//----- nvinfo : EIATTR_KPARAM_INFO
	.align		4
.L_11:
        /*0018*/ 	.byte	0x04, 0x17
        /*001a*/ 	.short	(.L_13 - .L_12)
.L_12:
        /*001c*/ 	.word	0x00000000
        /*0020*/ 	.short	0x0001
        /*0022*/ 	.short	0x0008
        /*0024*/ 	.byte	0x00, 0xf4, 0x21, 0x00


	//----- nvinfo : EIATTR_KPARAM_INFO
	.align		4
.L_13:
        /*0028*/ 	.byte	0x04, 0x17
        /*002a*/ 	.short	(.L_15 - .L_14)
.L_14:
        /*002c*/ 	.word	0x00000000
        /*0030*/ 	.short	0x0000
        /*0032*/ 	.short	0x0000
        /*0034*/ 	.byte	0x00, 0xf4, 0x21, 0x00


	//----- nvinfo : EIATTR_SPARSE_MMA_MASK
	.align		4
.L_15:
        /*0038*/ 	.byte	0x03, 0x50
        /*003a*/ 	.short	0x0000


	//----- nvinfo : EIATTR_MAXREG_COUNT
	.align		4
        /*003c*/ 	.byte	0x03, 0x1b
        /*003e*/ 	.short	0x00ff


	//----- nvinfo : EIATTR_EXIT_INSTR_OFFSETS
	.align		4
        /*0040*/ 	.byte	0x04, 0x1c
        /*0042*/ 	.short	(.L_17 - .L_16)


	//   ....[0]....
.L_16:
        /*0044*/ 	.word	0x00000110


	//   ....[1]....
        /*0048*/ 	.word	0x00000130


	//----- nvinfo : EIATTR_REQNTID
	.align		4
.L_17:
        /*004c*/ 	.byte	0x04, 0x10
        /*004e*/ 	.short	(.L_19 - .L_18)
.L_18:
        /*0050*/ 	.word	0x00000080
        /*0054*/ 	.word	0x00000001
        /*0058*/ 	.word	0x00000001


	//----- nvinfo : EIATTR_CRS_STACK_SIZE
	.align		4
.L_19:
        /*005c*/ 	.byte	0x04, 0x1e
        /*005e*/ 	.short	(.L_21 - .L_20)
.L_20:
        /*0060*/ 	.word	0x00000000


	//----- nvinfo : EIATTR_CBANK_PARAM_SIZE
	.align		4
.L_21:
        /*0064*/ 	.byte	0x03, 0x19
        /*0066*/ 	.short	0x0014


	//----- nvinfo : EIATTR_PARAM_CBANK
	.align		4
        /*0068*/ 	.byte	0x04, 0x0a
        /*006a*/ 	.short	(.L_23 - .L_22)
	.align		4
.L_22:
        /*006c*/ 	.word	index@(.nv.constant0.triton_poi_fused_bmm_8)
        /*0070*/ 	.short	0x0210
        /*0072*/ 	.short	0x0014


	//----- nvinfo : EIATTR_SW_WAR
	.align		4
.L_23:
        /*0074*/ 	.byte	0x04, 0x36
        /*0076*/ 	.short	(.L_25 - .L_24)
.L_24:
        /*0078*/ 	.word	0x00000008
.L_25:


//--------------------- .nv.callgraph             --------------------------
	.section	.nv.callgraph,"",@"SHT_CUDA_CALLGRAPH"
	.align	4
	.sectionentsize	8
	.align		4
        /*0000*/ 	.word	0x00000000
	.align		4
        /*0004*/ 	.word	0xffffffff
	.align		4
        /*0008*/ 	.word	0x00000000
	.align		4
        /*000c*/ 	.word	0xfffffffe
	.align		4
        /*0010*/ 	.word	0x00000000
	.align		4
        /*0014*/ 	.word	0xfffffffd
	.align		4
        /*0018*/ 	.word	0x00000000
	.align		4
        /*001c*/ 	.word	0xfffffffc


//--------------------- .text.triton_poi_fused_bmm_8 --------------------------
	.section	.text.triton_poi_fused_bmm_8,"ax",@progbits
	.align	128
        .global         triton_poi_fused_bmm_8
        .type           triton_poi_fused_bmm_8,@function
        .size           triton_poi_fused_bmm_8,(.L_x_3 - triton_poi_fused_bmm_8)
        .other          triton_poi_fused_bmm_8,@"STO_CUDA_ENTRY STV_DEFAULT"
triton_poi_fused_bmm_8:
.text.triton_poi_fused_bmm_8:
[----:B------:R-:W0:Y:S02]  /*0000*/  LDC R1, c[0x0][0x28] ;  /* 0x00000a00ff017b82 */ /* 0x000e240000000800 */
[----:B------:R-:W1:Y:S01]  /*0010*/  S2R R0, SR_TID.X ;  /* 0x0000000000007919 */ /* 0x000e620000002100 */
[----:B------:R-:W2:Y:S01]  /*0020*/  LDC.64 R4, c[0x0][0x218] ;  /* 0x00008600ff047b82 */ /* 0x000ea20000000a00 */
[----:B------:R-:W-:Y:S01]  /*0030*/  ULDC.64 UR4, c[0x0][0x208] ;  /* 0x0000820000047ab9 */ /* 0x000fe20000000a00 */
[----:B------:R-:W-:Y:S01]  /*0040*/  BSSY B0, `(.L_x_0) ;  /* 0x000000c000007945 */ /* 0x000fe20003800000 */
[----:B------:R-:W3:Y:S05]  /*0050*/  S2R R7, SR_CTAID.X ;  /* 0x0000000000077919 */ /* 0x000eea0000002500 */
[----:B------:R-:W4:Y:S01]  /*0060*/  LDC.64 R2, c[0x0][0x210] ;  /* 0x00008400ff027b82 */ /* 0x000f220000000a00 */
[----:B-1----:R-:W-:-:S04]  /*0070*/  LOP3.LUT R0, R0, 0x7f, RZ, 0xc0, !PT ;  /* 0x0000007f00007812 */ /* 0x002fc800078ec0ff */
[----:B---3--:R-:W-:-:S04]  /*0080*/  LEA R7, R7, R0, 0x7 ;  /* 0x0000000007077211 */ /* 0x008fc800078e38ff */
[C---:B------:R-:W-:Y:S01]  /*0090*/  ISETP.GE.AND P0, PT, R7.reuse, 0x120, PT ;  /* 0x000001200700780c */ /* 0x040fe20003f06270 */
[C---:B--2---:R-:W-:Y:S01]  /*00a0*/  IMAD.WIDE R4, R7.reuse, 0x4, R4 ;  /* 0x0000000407047825 */ /* 0x044fe200078e0204 */
[----:B------:R-:W-:Y:S01]  /*00b0*/  SHF.L.U32 R9, R7, 0x1, RZ ;  /* 0x0000000107097819 */ /* 0x000fe200000006ff */
[----:B------:R-:W-:-:S04]  /*00c0*/  HFMA2.MMA R7, -RZ, RZ, 0, 0 ;  /* 0x00000000ff077435 */ /* 0x000fc800000001ff */
[----:B----4-:R-:W-:-:S06]  /*00d0*/  IMAD.WIDE R2, R9, 0x4, R2 ;  /* 0x0000000409027825 */ /* 0x010fcc00078e0202 */
[----:B------:R-:W-:Y:S05]  /*00e0*/  @P0 BRA `(.L_x_1) ;  /* 0x0000000000040947 */ /* 0x000fea0003800000 */
[----:B------:R1:W5:Y:S02]  /*00f0*/  LDG.E.EL R7, desc[UR4][R2.64+0x4] ;  /* 0x0000040402077981 */ /* 0x000364000c2e1900 */
.L_x_1:
[----:B------:R-:W-:Y:S05]  /*0100*/  BSYNC B0 ;  /* 0x0000000000007941 */ /* 0x000fea0003800000 */
.L_x_0:
[----:B------:R-:W-:Y:S05]  /*0110*/  @P0 EXIT ;  /* 0x000000000000094d */ /* 0x000fea0003800000 */
[----:B-----5:R-:W-:Y:S01]  /*0120*/  STG.E desc[UR4][R4.64], R7 ;  /* 0x0000000704007986 */ /* 0x020fe2000c101904 */
[----:B------:R-:W-:Y:S05]  /*0130*/  EXIT ;  /* 0x000000000000794d */ /* 0x000fea0003800000 */
.L_x_2:
[----:B------:R-:W-:-:S00]  /*0140*/  BRA `(.L_x_2) ;  /* 0xfffffffc00fc7947 */ /* 0x000fc0000383ffff */
[----:B------:R-:W-:-:S00]  /*0150*/  NOP ;  /* 0x0000000000007918 */ /* 0x000fc00000000000 */
        /* <DEDUP_REMOVED lines=10> */
.L_x_3:


//--------------------- .nv.constant0.triton_poi_fused_bmm_8 --------------------------
	.section	.nv.constant0.triton_poi_fused_bmm_8,"a",@progbits
	.sectionflags	@""
	.align	4
.nv.constant0.triton_poi_fused_bmm_8:
	.zero		548
